	.headerflags	@"EF_CUDA_TEXMODE_UNIFIED EF_CUDA_64BIT_ADDRESS EF_CUDA_ACCELERATORS EF_CUDA_SM90 EF_CUDA_VIRTUAL_SM(EF_CUDA_SM90)"
	.elftype	@"ET_EXEC"


//--------------------- .nv.info                  --------------------------
	.section	.nv.info,"",@"SHT_CUDA_INFO"
	.align	4


	//----- nvinfo : EIATTR_REGCOUNT
	.align		4
        /*0000*/ 	.byte	0x04, 0x2f
        /*0002*/ 	.short	(.L_1 - .L_0)
	.align		4
.L_0:
        /*0004*/ 	.word	index@(triton_poi_fused_convolution_max_pool2d_with_indices_relu_7)
        /*0008*/ 	.word	0x00000028


	//----- nvinfo : EIATTR_MIN_STACK_SIZE
	.align		4
.L_1:
        /*000c*/ 	.byte	0x04, 0x12
        /*000e*/ 	.short	(.L_3 - .L_2)
	.align		4
.L_2:
        /*0010*/ 	.word	index@(triton_poi_fused_convolution_max_pool2d_with_indices_relu_7)
        /*0014*/ 	.word	0x00000000


	//----- nvinfo : EIATTR_FRAME_SIZE
	.align		4
.L_3:
        /*0018*/ 	.byte	0x04, 0x11
        /*001a*/ 	.short	(.L_5 - .L_4)
	.align		4
.L_4:
        /*001c*/ 	.word	index@(triton_poi_fused_convolution_max_pool2d_with_indices_relu_7)
        /*0020*/ 	.word	0x00000000


	//----- nvinfo : EIATTR_MIN_STACK_SIZE
	.align		4
.L_5:
        /*0024*/ 	.byte	0x04, 0x12
        /*0026*/ 	.short	(.L_7 - .L_6)
	.align		4
.L_6:
        /*0028*/ 	.word	index@(triton_poi_fused_convolution_max_pool2d_with_indices_relu_7)
        /*002c*/ 	.word	0x00000000
.L_7:


//--------------------- .nv.info.triton_poi_fused_convolution_max_pool2d_with_indices_relu_7 --------------------------
	.section	.nv.info.triton_poi_fused_convolution_max_pool2d_with_indices_relu_7,"",@"SHT_CUDA_INFO"
	.sectionflags	@""
	.align	4


	//----- nvinfo : EIATTR_CUDA_API_VERSION
	.align		4
        /*0000*/ 	.byte	0x04, 0x37
        /*0002*/ 	.short	(.L_9 - .L_8)
.L_8:
        /*0004*/ 	.word	0x0000007c


	//----- nvinfo : EIATTR_KPARAM_INFO
	.align		4
.L_9:
        /*0008*/ 	.byte	0x04, 0x17
        /*000a*/ 	.short	(.L_11 - .L_10)
.L_10:
        /*000c*/ 	.word	0x00000000
        /*0010*/ 	.short	0x0005
        /*0012*/ 	.short	0x0024
        /*0014*/ 	.byte	0x00, 0xf0, 0x11, 0x00


	//----- nvinfo : EIATTR_KPARAM_INFO
	.align		4
.L_11:
        /*0018*/ 	.byte	0x04, 0x17
        /*001a*/ 	.short	(.L_13 - .L_12)
.L_12:
        /*001c*/ 	.word	0x00000000
        /*0020*/ 	.short	0x0004
        /*0022*/ 	.short	0x0020
        /*0024*/ 	.byte	0x00, 0xf0, 0x11, 0x00


	//----- nvinfo : EIATTR_KPARAM_INFO
	.align		4
.L_13:
        /*0028*/ 	.byte	0x04, 0x17
        /*002a*/ 	.short	(.L_15 - .L_14)
.L_14:
        /*002c*/ 	.word	0x00000000
        /*0030*/ 	.short	0x0003
        /*0032*/ 	.short	0x0018
        /*0034*/ 	.byte	0x00, 0xf4, 0x21, 0x00


	//----- nvinfo : EIATTR_KPARAM_INFO
	.align		4
.L_15:
        /*0038*/ 	.byte	0x04, 0x17
        /*003a*/ 	.short	(.L_17 - .L_16)
.L_16:
        /*003c*/ 	.word	0x00000000
        /*0040*/ 	.short	0x0002
        /*0042*/ 	.short	0x0010
        /*0044*/ 	.byte	0x00, 0xf4, 0x21, 0x00


	//----- nvinfo : EIATTR_KPARAM_INFO
	.align		4
.L_17:
        /*0048*/ 	.byte	0x04, 0x17
        /*004a*/ 	.short	(.L_19 - .L_18)
.L_18:
        /*004c*/ 	.word	0x00000000
        /*0050*/ 	.short	0x0001
        /*0052*/ 	.short	0x0008
        /*0054*/ 	.byte	0x00, 0xf4, 0x21, 0x00


	//----- nvinfo : EIATTR_KPARAM_INFO
	.align		4
.L_19:
        /*0058*/ 	.byte	0x04, 0x17
        /*005a*/ 	.short	(.L_21 - .L_20)
.L_20:
        /*005c*/ 	.word	0x00000000
        /*0060*/ 	.short	0x0000
        /*0062*/ 	.short	0x0000
        /*0064*/ 	.byte	0x00, 0xf4, 0x21, 0x00


	//----- nvinfo : EIATTR_SPARSE_MMA_MASK
	.align		4
.L_21:
        /*0068*/ 	.byte	0x03, 0x50
        /*006a*/ 	.short	0x0000


	//----- nvinfo : EIATTR_MAXREG_COUNT
	.align		4
        /*006c*/ 	.byte	0x03, 0x1b
        /*006e*/ 	.short	0x00ff


	//----- nvinfo : EIATTR_EXIT_INSTR_OFFSETS
	.align		4
        /*0070*/ 	.byte	0x04, 0x1c
        /*0072*/ 	.short	(.L_23 - .L_22)


	//   ....[0]....
.L_22:
        /*0074*/ 	.word	0x00000ce0


	//   ....[1]....
        /*0078*/ 	.word	0x00000d00


	//----- nvinfo : EIATTR_REQNTID
	.align		4
.L_23:
        /*007c*/ 	.byte	0x04, 0x10
        /*007e*/ 	.short	(.L_25 - .L_24)
.L_24:
        /*0080*/ 	.word	0x00000100
        /*0084*/ 	.word	0x00000001
        /*0088*/ 	.word	0x00000001


	//----- nvinfo : EIATTR_CBANK_PARAM_SIZE
	.align		4
.L_25:
        /*008c*/ 	.byte	0x03, 0x19
        /*008e*/ 	.short	0x0028


	//----- nvinfo : EIATTR_PARAM_CBANK
	.align		4
        /*0090*/ 	.byte	0x04, 0x0a
        /*0092*/ 	.short	(.L_27 - .L_26)
	.align		4
.L_26:
        /*0094*/ 	.word	index@(.nv.constant0.triton_poi_fused_convolution_max_pool2d_with_indices_relu_7)
        /*0098*/ 	.short	0x0210
        /*009a*/ 	.short	0x0028


	//----- nvinfo : EIATTR_SW_WAR
	.align		4
.L_27:
        /*009c*/ 	.byte	0x04, 0x36
        /*009e*/ 	.short	(.L_29 - .L_28)
.L_28:
        /*00a0*/ 	.word	0x00000008
.L_29:


//--------------------- .nv.callgraph             --------------------------
	.section	.nv.callgraph,"",@"SHT_CUDA_CALLGRAPH"
	.align	4
	.sectionentsize	8
	.align		4
        /*0000*/ 	.word	0x00000000
	.align		4
        /*0004*/ 	.word	0xffffffff
	.align		4
        /*0008*/ 	.word	0x00000000
	.align		4
        /*000c*/ 	.word	0xfffffffe
	.align		4
        /*0010*/ 	.word	0x00000000
	.align		4
        /*0014*/ 	.word	0xfffffffd
	.align		4
        /*0018*/ 	.word	0x00000000
	.align		4
        /*001c*/ 	.word	0xfffffffc


//--------------------- .text.triton_poi_fused_convolution_max_pool2d_with_indices_relu_7 --------------------------
	.section	.text.triton_poi_fused_convolution_max_pool2d_with_indices_relu_7,"ax",@progbits
	.sectionflags	@"SHF_BARRIERS=1"
	.align	128
        .global         triton_poi_fused_convolution_max_pool2d_with_indices_relu_7
        .type           triton_poi_fused_convolution_max_pool2d_with_indices_relu_7,@function
        .size           triton_poi_fused_convolution_max_pool2d_with_indices_relu_7,(.L_x_1 - triton_poi_fused_convolution_max_pool2d_with_indices_relu_7)
        .other          triton_poi_fused_convolution_max_pool2d_with_indices_relu_7,@"STO_CUDA_ENTRY STV_DEFAULT"
triton_poi_fused_convolution_max_pool2d_with_indices_relu_7:
.text.triton_poi_fused_convolution_max_pool2d_with_indices_relu_7:
[----:B------:R-:W0:Y:S01]  /*0000*/  LDC R1, c[0x0][0x28] ;  /* 0x00000a00ff017b82 */ /* 0x000e220000000800 */
[----:B------:R-:W1:Y:S07]  /*0010*/  S2R R30, SR_CTAID.Y ;  /* 0x00000000001e7919 */ /* 0x000e6e0000002600 */
[----:B------:R-:W2:Y:S01]  /*0020*/  LDC.64 R32, c[0x0][0x218] ;  /* 0x00008600ff207b82 */ /* 0x000ea20000000a00 */
[----:B------:R-:W-:Y:S02]  /*0030*/  CS2R R8, SRZ ;  /* 0x0000000000087805 */ /* 0x000fe4000001ff00 */
[----:B------:R-:W-:Y:S01]  /*0040*/  CS2R R10, SRZ ;  /* 0x00000000000a7805 */ /* 0x000fe2000001ff00 */
[----:B------:R-:W3:Y:S01]  /*0050*/  S2R R4, SR_TID.X ;  /* 0x0000000000047919 */ /* 0x000ee20000002100 */
[----:B------:R-:W-:-:S02]  /*0060*/  CS2R R20, SRZ ;  /* 0x0000000000147805 */ /* 0x000fc4000001ff00 */
[----:B------:R-:W-:Y:S02]  /*0070*/  CS2R R22, SRZ ;  /* 0x0000000000167805 */ /* 0x000fe4000001ff00 */
[----:B------:R-:W-:Y:S01]  /*0080*/  CS2R R16, SRZ ;  /* 0x0000000000107805 */ /* 0x000fe2000001ff00 */
[----:B------:R-:W4:Y:S01]  /*0090*/  S2R R24, SR_CTAID.X ;  /* 0x0000000000187919 */ /* 0x000f220000002500 */
[----:B------:R-:W5:Y:S01]  /*00a0*/  LDC.64 R26, c[0x0][0x210] ;  /* 0x00008400ff1a7b82 */ /* 0x000f620000000a00 */
[----:B------:R-:W-:Y:S01]  /*00b0*/  CS2R R18, SRZ ;  /* 0x0000000000127805 */ /* 0x000fe2000001ff00 */
[----:B------:R-:W-:Y:S01]  /*00c0*/  ULDC.64 UR6, c[0x0][0x208] ;  /* 0x0000820000067ab9 */ /* 0x000fe20000000a00 */
[----:B-1----:R-:W-:Y:S02]  /*00d0*/  IMAD.SHL.U32 R30, R30, 0x40, RZ ;  /* 0x000000401e1e7824 */ /* 0x002fe400078e00ff */
[----:B---3--:R-:W-:Y:S01]  /*00e0*/  IMAD.SHL.U32 R25, R4, 0x4, RZ ;  /* 0x0000000404197824 */ /* 0x008fe200078e00ff */
[----:B------:R-:W-:Y:S01]  /*00f0*/  SHF.R.U32.HI R29, RZ, 0x4, R4 ;  /* 0x00000004ff1d7819 */ /* 0x000fe20000011604 */
[----:B----4-:R-:W-:-:S03]  /*0100*/  IMAD.SHL.U32 R24, R24, 0x40, RZ ;  /* 0x0000004018187824 */ /* 0x010fc600078e00ff */
[----:B------:R-:W-:Y:S02]  /*0110*/  LOP3.LUT R0, R30, 0x3c, R25, 0xf8, !PT ;  /* 0x0000003c1e007812 */ /* 0x000fe400078ef819 */
[----:B------:R-:W-:Y:S02]  /*0120*/  SGXT.U32 R29, R29, 0x4 ;  /* 0x000000041d1d781a */ /* 0x000fe40000000000 */
[----:B------:R-:W-:Y:S02]  /*0130*/  SHF.R.S32.HI R3, RZ, 0x1f, R0 ;  /* 0x0000001fff037819 */ /* 0x000fe40000011400 */
[----:B------:R-:W-:Y:S02]  /*0140*/  ISETP.GE.AND P0, PT, R0, 0x200, PT ;  /* 0x000002000000780c */ /* 0x000fe40003f06270 */
[----:B------:R-:W-:Y:S02]  /*0150*/  LEA.HI R3, R3, R0, RZ, 0x7 ;  /* 0x0000000003037211 */ /* 0x000fe400078f38ff */
[----:B------:R-:W-:-:S02]  /*0160*/  LOP3.LUT R4, R24, 0x30, R29, 0xfe, !PT ;  /* 0x0000003018047812 */ /* 0x000fc400078efe1d */
[C---:B------:R-:W-:Y:S01]  /*0170*/  LOP3.LUT R5, R3.reuse, 0xffffff80, RZ, 0xc0, !PT ;  /* 0xffffff8003057812 */ /* 0x040fe200078ec0ff */
[----:B------:R-:W-:Y:S01]  /*0180*/  IMAD.SHL.U32 R3, R3, 0x400, RZ ;  /* 0x0000040003037824 */ /* 0x000fe200078e00ff */
[----:B------:R-:W-:Y:S02]  /*0190*/  LOP3.LUT R28, R24, R29, RZ, 0xfc, !PT ;  /* 0x0000001d181c7212 */ /* 0x000fe400078efcff */
[----:B------:R-:W-:Y:S01]  /*01a0*/  ISETP.LT.AND P1, PT, R4, 0x400, !P0 ;  /* 0x000004000400780c */ /* 0x000fe20004721270 */
[----:B------:R-:W-:Y:S01]  /*01b0*/  IMAD.IADD R5, R0, 0x1, -R5 ;  /* 0x0000000100057824 */ /* 0x000fe200078e0a05 */
[----:B------:R-:W-:Y:S02]  /*01c0*/  LOP3.LUT R2, R3, 0xfffe0000, RZ, 0xc0, !PT ;  /* 0xfffe000003027812 */ /* 0x000fe400078ec0ff */
[----:B------:R-:W-:Y:S01]  /*01d0*/  LOP3.LUT R0, R24, 0x10, R29, 0xfe, !PT ;  /* 0x0000001018007812 */ /* 0x000fe200078efe1d */
[----:B--2---:R-:W-:Y:S01]  /*01e0*/  IMAD.WIDE R32, R5, 0x4, R32 ;  /* 0x0000000405207825 */ /* 0x004fe200078e0220 */
[----:B------:R-:W-:-:S02]  /*01f0*/  ISETP.LT.AND P4, PT, R28, 0x400, !P0 ;  /* 0x000004001c00780c */ /* 0x000fc40004781270 */
[C---:B------:R-:W-:Y:S01]  /*0200*/  ISETP.LT.AND P3, PT, R0.reuse, 0x400, !P0 ;  /* 0x000004000000780c */ /* 0x040fe20004761270 */
[----:B------:R-:W-:Y:S01]  /*0210*/  IMAD.IADD R3, R5, 0x1, R2 ;  /* 0x0000000105037824 */ /* 0x000fe200078e0202 */
[----:B------:R-:W-:Y:S01]  /*0220*/  LOP3.LUT R2, R24, 0x20, R29, 0xfe, !PT ;  /* 0x0000002018027812 */ /* 0x000fe200078efe1d */
[----:B------:R-:W2:Y:S02]  /*0230*/  @!P0 LDG.E.EL.128 R8, desc[UR6][R32.64] ;  /* 0x0000000620088981 */ /* 0x000ea4000c2e1d00 */
[--C-:B------:R-:W-:Y:S01]  /*0240*/  IMAD R0, R0, 0x80, R3.reuse ;  /* 0x0000008000007824 */ /* 0x100fe200078e0203 */
[C---:B------:R-:W-:Y:S01]  /*0250*/  ISETP.LT.AND P2, PT, R2.reuse, 0x400, !P0 ;  /* 0x000004000200780c */ /* 0x040fe20004741270 */
[----:B------:R-:W-:Y:S02]  /*0260*/  IMAD R2, R2, 0x80, R3 ;  /* 0x0000008002027824 */ /* 0x000fe400078e0203 */
[----:B-----5:R-:W-:-:S04]  /*0270*/  IMAD.WIDE R36, R0, 0x4, R26 ;  /* 0x0000000400247825 */ /* 0x020fc800078e021a */
[----:B------:R-:W-:Y:S01]  /*0280*/  IMAD.WIDE R34, R2, 0x4, R26 ;  /* 0x0000000402227825 */ /* 0x000fe200078e021a */
[----:B------:R-:W2:Y:S03]  /*0290*/  @P3 LDG.E.EL.128 R20, desc[UR6][R36.64] ;  /* 0x0000000624143981 */ /* 0x000ea6000c2e1d00 */
[--C-:B------:R-:W-:Y:S02]  /*02a0*/  IMAD R28, R28, 0x80, R3.reuse ;  /* 0x000000801c1c7824 */ /* 0x100fe400078e0203 */
[----:B------:R-:W-:Y:S01]  /*02b0*/  IMAD R3, R4, 0x80, R3 ;  /* 0x0000008004037824 */ /* 0x000fe200078e0203 */
[----:B------:R1:W3:Y:S01]  /*02c0*/  @P2 LDG.E.EL.128 R16, desc[UR6][R34.64] ;  /* 0x0000000622102981 */ /* 0x0002e2000c2e1d00 */
[----:B------:R-:W-:Y:S02]  /*02d0*/  CS2R R4, SRZ ;  /* 0x0000000000047805 */ /* 0x000fe4000001ff00 */
[----:B------:R-:W-:-:S02]  /*02e0*/  CS2R R6, SRZ ;  /* 0x0000000000067805 */ /* 0x000fc4000001ff00 */
[----:B------:R-:W-:Y:S02]  /*02f0*/  CS2R R12, SRZ ;  /* 0x00000000000c7805 */ /* 0x000fe4000001ff00 */
[----:B------:R-:W-:Y:S01]  /*0300*/  CS2R R14, SRZ ;  /* 0x00000000000e7805 */ /* 0x000fe2000001ff00 */
[----:B-1----:R-:W-:-:S04]  /*0310*/  IMAD.WIDE R34, R3, 0x4, R26 ;  /* 0x0000000403227825 */ /* 0x002fc800078e021a */
[----:B------:R-:W-:Y:S01]  /*0320*/  IMAD.WIDE R26, R28, 0x4, R26 ;  /* 0x000000041c1a7825 */ /* 0x000fe200078e021a */
[----:B------:R1:W4:Y:S04]  /*0330*/  @P1 LDG.E.EL.128 R4, desc[UR6][R34.64] ;  /* 0x0000000622041981 */ /* 0x000328000c2e1d00 */
[----:B------:R5:W4:Y:S01]  /*0340*/  @P4 LDG.E.EL.128 R12, desc[UR6][R26.64] ;  /* 0x000000061a0c4981 */ /* 0x000b22000c2e1d00 */
[----:B------:R-:W1:Y:S01]  /*0350*/  S2R R33, SR_TID.X ;  /* 0x0000000000217919 */ /* 0x000e620000002100 */
[----:B------:R-:W5:Y:S01]  /*0360*/  S2UR UR5, SR_CgaCtaId ;  /* 0x00000000000579c3 */ /* 0x000f620000008800 */
[----:B------:R-:W-:Y:S02]  /*0370*/  UMOV UR4, 0x400 ;  /* 0x0000040000047882 */ /* 0x000fe40000000000 */
[----:B0----5:R-:W-:Y:S01]  /*0380*/  UPRMT UR4, UR5, 0x654, UR4 ;  /* 0x0000065405047896 */ /* 0x021fe20008000004 */
[----:B-1----:R-:W-:-:S05]  /*0390*/  IMAD.SHL.U32 R31, R33, 0x100, RZ ;  /* 0x00000100211f7824 */ /* 0x002fca00078e00ff */
[----:B------:R-:W-:-:S04]  /*03a0*/  LOP3.LUT R31, R31, 0xf00, RZ, 0xc0, !PT ;  /* 0x00000f001f1f7812 */ /* 0x000fc800078ec0ff */
[----:B------:R-:W-:-:S04]  /*03b0*/  LOP3.LUT R34, R31, 0xc0, RZ, 0xfc, !PT ;  /* 0x000000c01f227812 */ /* 0x000fc800078efcff */
[----:B------:R-:W-:Y:S02]  /*03c0*/  LEA.HI R37, R34, UR4, RZ, 0x1c ;  /* 0x0000000422257c11 */ /* 0x000fe4000f8fe0ff */
[----:B------:R-:W-:Y:S02]  /*03d0*/  SHF.R.U32.HI R36, RZ, 0x4, R33 ;  /* 0x00000004ff247819 */ /* 0x000fe40000011621 */
[C---:B------:R-:W-:Y:S02]  /*03e0*/  LOP3.LUT R32, R31.reuse, 0x40, RZ, 0xfc, !PT ;  /* 0x000000401f207812 */ /* 0x040fe400078efcff */
[----:B------:R-:W-:Y:S02]  /*03f0*/  SGXT.U32 R36, R36, 0x4 ;  /* 0x000000042424781a */ /* 0x000fe40000000000 */
[C---:B------:R-:W-:Y:S02]  /*0400*/  LOP3.LUT R26, R31.reuse, 0x80, RZ, 0xfc, !PT ;  /* 0x000000801f1a7812 */ /* 0x040fe400078efcff */
[----:B------:R-:W-:-:S02]  /*0410*/  LOP3.LUT R36, R31, R36, RZ, 0xfc, !PT ;  /* 0x000000241f247212 */ /* 0x000fc400078efcff */
[----:B------:R-:W-:Y:S02]  /*0420*/  LEA.HI R31, R31, UR4, RZ, 0x1c ;  /* 0x000000041f1f7c11 */ /* 0x000fe4000f8fe0ff */
[----:B------:R-:W-:Y:S02]  /*0430*/  LEA.HI R27, R32, UR4, RZ, 0x1c ;  /* 0x00000004201b7c11 */ /* 0x000fe4000f8fe0ff */
[----:B------:R-:W-:Y:S01]  /*0440*/  LEA.HI R35, R26, UR4, RZ, 0x1c ;  /* 0x000000041a237c11 */ /* 0x000fe2000f8fe0ff */
[C---:B------:R-:W-:Y:S02]  /*0450*/  IMAD R31, R36.reuse, 0x4, R31 ;  /* 0x00000004241f7824 */ /* 0x040fe400078e021f */
[C---:B------:R-:W-:Y:S02]  /*0460*/  IMAD R32, R36.reuse, 0x4, R27 ;  /* 0x0000000424207824 */ /* 0x040fe400078e021b */
[C---:B------:R-:W-:Y:S02]  /*0470*/  IMAD R27, R36.reuse, 0x4, R35 ;  /* 0x00000004241b7824 */ /* 0x040fe400078e0223 */
[----:B------:R-:W-:Y:S01]  /*0480*/  IMAD R26, R36, 0x4, R37 ;  /* 0x00000004241a7824 */ /* 0x000fe200078e0225 */
[C---:B--2---:R-:W-:Y:S01]  /*0490*/  FSETP.GEU.AND P6, PT, R8.reuse, -R20, PT ;  /* 0x800000140800720b */ /* 0x044fe20003fce000 */
[C---:B------:R-:W-:Y:S01]  /*04a0*/  FADD R20, R8.reuse, R20 ;  /* 0x0000001408147221 */ /* 0x040fe20000000000 */
[C---:B---3--:R-:W-:Y:S01]  /*04b0*/  FADD R34, R8.reuse, R16 ;  /* 0x0000001008227221 */ /* 0x048fe20000000000 */
[----:B------:R-:W-:-:S03]  /*04c0*/  FSETP.GEU.AND P0, PT, R8, -R16, PT ;  /* 0x800000100800720b */ /* 0x000fc60003f0e000 */
[----:B------:R-:W-:Y:S01]  /*04d0*/  FSEL R16, R20, RZ, P6 ;  /* 0x000000ff14107208 */ /* 0x000fe20003000000 */
[C---:B------:R-:W-:Y:S01]  /*04e0*/  FADD R20, R9.reuse, R17 ;  /* 0x0000001109147221 */ /* 0x040fe20000000000 */
[C---:B----4-:R-:W-:Y:S01]  /*04f0*/  FSETP.GEU.AND P5, PT, R8.reuse, -R4, PT ;  /* 0x800000040800720b */ /* 0x050fe20003fae000 */
[C---:B------:R-:W-:Y:S01]  /*0500*/  FADD R4, R8.reuse, R4 ;  /* 0x0000000408047221 */ /* 0x040fe20000000000 */
[C---:B------:R-:W-:Y:S01]  /*0510*/  FSETP.GEU.AND P6, PT, R8.reuse, -R12, PT ;  /* 0x8000000c0800720b */ /* 0x040fe20003fce000 */
[----:B------:R-:W-:Y:S01]  /*0520*/  FADD R8, R8, R12 ;  /* 0x0000000c08087221 */ /* 0x000fe20000000000 */
[----:B------:R-:W-:Y:S02]  /*0530*/  FSEL R12, R34, RZ, P0 ;  /* 0x000000ff220c7208 */ /* 0x000fe40000000000 */
[C---:B------:R-:W-:Y:S01]  /*0540*/  FSETP.GEU.AND P0, PT, R9.reuse, -R21, PT ;  /* 0x800000150900720b */ /* 0x040fe20003f0e000 */
[----:B------:R-:W-:Y:S01]  /*0550*/  FADD R21, R9, R21 ;  /* 0x0000001509157221 */ /* 0x000fe20000000000 */
[----:B------:R-:W-:Y:S01]  /*0560*/  FSEL R8, R8, RZ, P6 ;  /* 0x000000ff08087208 */ /* 0x000fe20003000000 */
[----:B------:R-:W0:Y:S01]  /*0570*/  LDC.64 R34, c[0x0][0x220] ;  /* 0x00008800ff227b82 */ /* 0x000e220000000a00 */
[----:B------:R-:W-:-:S02]  /*0580*/  FSEL R4, R4, RZ, P5 ;  /* 0x000000ff04047208 */ /* 0x000fc40002800000 */
[C---:B------:R-:W-:Y:S01]  /*0590*/  FSETP.GEU.AND P6, PT, R9.reuse, -R5, PT ;  /* 0x800000050900720b */ /* 0x040fe20003fce000 */
[C---:B------:R-:W-:Y:S01]  /*05a0*/  FADD R5, R9.reuse, R5 ;  /* 0x0000000509057221 */ /* 0x040fe20000000000 */
[----:B------:R-:W-:Y:S02]  /*05b0*/  FSETP.GEU.AND P5, PT, R9, -R17, PT ;  /* 0x800000110900720b */ /* 0x000fe40003fae000 */
[----:B------:R-:W-:Y:S02]  /*05c0*/  FSEL R17, R21, RZ, P0 ;  /* 0x000000ff15117208 */ /* 0x000fe40000000000 */
[C---:B------:R-:W-:Y:S01]  /*05d0*/  FSETP.GEU.AND P0, PT, R9.reuse, -R13, PT ;  /* 0x8000000d0900720b */ /* 0x040fe20003f0e000 */
[----:B------:R-:W-:Y:S01]  /*05e0*/  FADD R9, R9, R13 ;  /* 0x0000000d09097221 */ /* 0x000fe20000000000 */
[----:B------:R-:W-:Y:S01]  /*05f0*/  FSEL R13, R20, RZ, P5 ;  /* 0x000000ff140d7208 */ /* 0x000fe20002800000 */
[C---:B------:R-:W-:Y:S01]  /*0600*/  FADD R21, R10.reuse, R18 ;  /* 0x000000120a157221 */ /* 0x040fe20000000000 */
[C---:B------:R-:W-:Y:S01]  /*0610*/  FSETP.GEU.AND P5, PT, R10.reuse, -R22, PT ;  /* 0x800000160a00720b */ /* 0x040fe20003fae000 */
[----:B------:R-:W-:Y:S01]  /*0620*/  FADD R22, R10, R22 ;  /* 0x000000160a167221 */ /* 0x000fe20000000000 */
[----:B------:R-:W-:-:S02]  /*0630*/  FSEL R5, R5, RZ, P6 ;  /* 0x000000ff05057208 */ /* 0x000fc40003000000 */
[C---:B------:R-:W-:Y:S01]  /*0640*/  FSETP.GEU.AND P6, PT, R10.reuse, -R18, PT ;  /* 0x800000120a00720b */ /* 0x040fe20003fce000 */
[C---:B------:R-:W-:Y:S01]  /*0650*/  FADD R20, R10.reuse, R14 ;  /* 0x0000000e0a147221 */ /* 0x040fe20000000000 */
[----:B------:R-:W-:Y:S02]  /*0660*/  FSEL R9, R9, RZ, P0 ;  /* 0x000000ff09097208 */ /* 0x000fe40000000000 */
[----:B------:R-:W-:Y:S02]  /*0670*/  FSETP.GEU.AND P0, PT, R10, -R14, PT ;  /* 0x8000000e0a00720b */ /* 0x000fe40003f0e000 */
[----:B------:R-:W-:Y:S02]  /*0680*/  FSEL R14, R21, RZ, P6 ;  /* 0x000000ff150e7208 */ /* 0x000fe40003000000 */
[----:B------:R-:W-:Y:S02]  /*0690*/  FSEL R18, R22, RZ, P5 ;  /* 0x000000ff16127208 */ /* 0x000fe40002800000 */
[C---:B------:R-:W-:Y:S01]  /*06a0*/  FSETP.GEU.AND P6, PT, R11.reuse, -R23, PT ;  /* 0x800000170b00720b */ /* 0x040fe20003fce000 */
[C---:B------:R-:W-:Y:S01]  /*06b0*/  FADD R23, R11.reuse, R23 ;  /* 0x000000170b177221 */ /* 0x040fe20000000000 */
[C---:B------:R-:W-:Y:S01]  /*06c0*/  FSETP.GEU.AND P5, PT, R10.reuse, -R6, PT ;  /* 0x800000060a00720b */ /* 0x040fe20003fae000 */
[----:B------:R-:W-:Y:S01]  /*06d0*/  FADD R6, R10, R6 ;  /* 0x000000060a067221 */ /* 0x000fe20000000000 */
[----:B------:R-:W-:Y:S01]  /*06e0*/  FSEL R10, R20, RZ, P0 ;  /* 0x000000ff140a7208 */ /* 0x000fe20000000000 */
[C---:B------:R-:W-:Y:S01]  /*06f0*/  FADD R21, R11.reuse, R19 ;  /* 0x000000130b157221 */ /* 0x040fe20000000000 */
[C---:B------:R-:W-:Y:S01]  /*0700*/  FSETP.GEU.AND P0, PT, R11.reuse, -R19, PT ;  /* 0x800000130b00720b */ /* 0x040fe20003f0e000 */
[----:B------:R-:W-:Y:S01]  /*0710*/  FADD R20, R11, R15 ;  /* 0x0000000f0b147221 */ /* 0x000fe20000000000 */
[----:B------:R-:W-:-:S02]  /*0720*/  FSEL R19, R23, RZ, P6 ;  /* 0x000000ff17137208 */ /* 0x000fc40003000000 */
[----:B------:R-:W-:Y:S02]  /*0730*/  FSETP.GEU.AND P6, PT, R11, -R15, PT ;  /* 0x8000000f0b00720b */ /* 0x000fe40003fce000 */
[----:B------:R-:W-:Y:S02]  /*0740*/  FSEL R15, R21, RZ, P0 ;  /* 0x000000ff150f7208 */ /* 0x000fe40000000000 */
[C---:B------:R-:W-:Y:S01]  /*0750*/  FSETP.GEU.AND P0, PT, R11.reuse, -R7, PT ;  /* 0x800000070b00720b */ /* 0x040fe20003f0e000 */
[----:B------:R-:W-:Y:S01]  /*0760*/  FADD R7, R11, R7 ;  /* 0x000000070b077221 */ /* 0x000fe20000000000 */
[----:B------:R-:W-:Y:S01]  /*0770*/  FSEL R11, R20, RZ, P6 ;  /* 0x000000ff140b7208 */ /* 0x000fe20003000000 */
[----:B------:R-:W-:Y:S04]  /*0780*/  STS [R31], R8 ;  /* 0x000000081f007388 */ /* 0x000fe80000000800 */
[----:B------:R-:W-:Y:S04]  /*0790*/  STS [R32+0x100], R9 ;  /* 0x0001000920007388 */ /* 0x000fe80000000800 */
[----:B------:R-:W-:Y:S04]  /*07a0*/  STS [R27+0x200], R10 ;  /* 0x0002000a1b007388 */ /* 0x000fe80000000800 */
[----:B------:R-:W-:Y:S04]  /*07b0*/  STS [R26+0x300], R11 ;  /* 0x0003000b1a007388 */ /* 0x000fe80000000800 */
[----:B------:R-:W-:Y:S04]  /*07c0*/  STS [R31+0x40], R16 ;  /* 0x000040101f007388 */ /* 0x000fe80000000800 */
[----:B------:R-:W-:Y:S01]  /*07d0*/  STS [R32+0x140], R17 ;  /* 0x0001401120007388 */ /* 0x000fe20000000800 */
[----:B------:R-:W-:-:S03]  /*07e0*/  FSEL R6, R6, RZ, P5 ;  /* 0x000000ff06067208 */ /* 0x000fc60002800000 */
[----:B------:R-:W-:Y:S01]  /*07f0*/  STS [R27+0x240], R18 ;  /* 0x000240121b007388 */ /* 0x000fe20000000800 */
[----:B------:R-:W-:-:S03]  /*0800*/  FSEL R7, R7, RZ, P0 ;  /* 0x000000ff07077208 */ /* 0x000fc60000000000 */
[----:B------:R-:W-:Y:S04]  /*0810*/  STS [R26+0x340], R19 ;  /* 0x000340131a007388 */ /* 0x000fe80000000800 */
[----:B------:R-:W-:Y:S04]  /*0820*/  STS [R31+0x80], R12 ;  /* 0x0000800c1f007388 */ /* 0x000fe80000000800 */
[----:B------:R-:W-:Y:S04]  /*0830*/  STS [R32+0x180], R13 ;  /* 0x0001800d20007388 */ /* 0x000fe80000000800 */
[----:B------:R-:W-:Y:S04]  /*0840*/  STS [R27+0x280], R14 ;  /* 0x0002800e1b007388 */ /* 0x000fe80000000800 */
[----:B------:R-:W-:Y:S04]  /*0850*/  STS [R26+0x380], R15 ;  /* 0x0003800f1a007388 */ /* 0x000fe80000000800 */
[----:B------:R1:W-:Y:S04]  /*0860*/  STS [R31+0xc0], R4 ;  /* 0x0000c0041f007388 */ /* 0x0003e80000000800 */
[----:B------:R-:W-:Y:S04]  /*0870*/  STS [R32+0x1c0], R5 ;  /* 0x0001c00520007388 */ /* 0x000fe80000000800 */
[----:B------:R2:W-:Y:S04]  /*0880*/  STS [R27+0x2c0], R6 ;  /* 0x0002c0061b007388 */ /* 0x0005e80000000800 */
[----:B------:R-:W-:Y:S01]  /*0890*/  STS [R26+0x3c0], R7 ;  /* 0x0003c0071a007388 */ /* 0x000fe20000000800 */
[----:B------:R-:W-:Y:S01]  /*08a0*/  SHF.R.U32.HI R22, RZ, 0x2, R33 ;  /* 0x00000002ff167819 */ /* 0x000fe20000011621 */
[----:B------:R-:W-:-:S03]  /*08b0*/  IMAD.SHL.U32 R33, R33, 0x4, RZ ;  /* 0x0000000421217824 */ /* 0x000fc600078e00ff */
[----:B------:R-:W-:Y:S02]  /*08c0*/  LOP3.LUT R22, R22, 0x3c, RZ, 0xc0, !PT ;  /* 0x0000003c16167812 */ /* 0x000fe400078ec0ff */
[----:B------:R-:W-:-:S03]  /*08d0*/  LOP3.LUT R33, R33, 0x3fc, RZ, 0xc0, !PT ;  /* 0x000003fc21217812 */ /* 0x000fc600078ec0ff */
[----:B------:R-:W-:Y:S01]  /*08e0*/  VIADD R22, R22, UR4 ;  /* 0x0000000416167c36 */ /* 0x000fe20008000000 */
[----:B-1----:R-:W-:Y:S02]  /*08f0*/  LOP3.LUT R31, R24, 0x3c, R25, 0xf8, !PT ;  /* 0x0000003c181f7812 */ /* 0x002fe400078ef819 */
[C---:B------:R-:W-:Y:S01]  /*0900*/  LOP3.LUT R24, R33.reuse, 0x400, RZ, 0xfc, !PT ;  /* 0x0000040021187812 */ /* 0x040fe200078efcff */
[----:B------:R-:W-:Y:S01]  /*0910*/  IMAD R36, R33, 0x4, R22 ;  /* 0x0000000421247824 */ /* 0x000fe200078e0216 */
[----:B------:R-:W-:Y:S02]  /*0920*/  BAR.SYNC.DEFER_BLOCKING 0x0 ;  /* 0x0000000000007b1d */ /* 0x000fe40000010000 */
[----:B------:R-:W-:Y:S02]  /*0930*/  SHF.R.U32.HI R25, RZ, 0x4, R24 ;  /* 0x00000004ff197819 */ /* 0x000fe40000011618 */
[----:B------:R-:W-:Y:S02]  /*0940*/  LOP3.LUT R24, R30, R29, RZ, 0xfc, !PT ;  /* 0x0000001d1e187212 */ /* 0x000fe400078efcff */
[----:B------:R-:W-:-:S02]  /*0950*/  ISETP.GE.AND P0, PT, R31, 0x400, PT ;  /* 0x000004001f00780c */ /* 0x000fc40003f06270 */
[----:B------:R-:W-:Y:S01]  /*0960*/  LOP3.LUT R25, R25, 0x7c, RZ, 0xc0, !PT ;  /* 0x0000007c19197812 */ /* 0x000fe200078ec0ff */
[C---:B------:R-:W-:Y:S01]  /*0970*/  IMAD R37, R24.reuse, 0x400, R31 ;  /* 0x0000040018257824 */ /* 0x040fe200078e021f */
[----:B------:R-:W-:-:S03]  /*0980*/  ISETP.LT.AND P5, PT, R24, 0x200, !P0 ;  /* 0x000002001800780c */ /* 0x000fc600047a1270 */
[----:B------:R-:W-:Y:S01]  /*0990*/  VIADD R24, R25, UR4 ;  /* 0x0000000419187c36 */ /* 0x000fe20008000000 */
[----:B------:R-:W-:Y:S04]  /*09a0*/  LDS R20, [R36] ;  /* 0x0000000024147984 */ /* 0x000fe80000000800 */
[----:B------:R-:W-:Y:S04]  /*09b0*/  LDS R21, [R36+0x4] ;  /* 0x0000040024157984 */ /* 0x000fe80000000800 */
[----:B------:R-:W-:Y:S04]  /*09c0*/  LDS R22, [R36+0x8] ;  /* 0x0000080024167984 */ /* 0x000fe80000000800 */
[----:B------:R0:W1:Y:S01]  /*09d0*/  LDS R23, [R36+0xc] ;  /* 0x00000c0024177984 */ /* 0x0000620000000800 */
[----:B--2---:R-:W-:-:S05]  /*09e0*/  IMAD R27, R33, 0x4, R24 ;  /* 0x00000004211b7824 */ /* 0x004fca00078e0218 */
[----:B------:R-:W-:Y:S04]  /*09f0*/  LDS R24, [R27+0x1000] ;  /* 0x001000001b187984 */ /* 0x000fe80000000800 */
[----:B------:R-:W-:Y:S04]  /*0a00*/  LDS R25, [R27+0x1004] ;  /* 0x001004001b197984 */ /* 0x000fe80000000800 */
[----:B------:R-:W-:Y:S04]  /*0a10*/  LDS R26, [R27+0x1008] ;  /* 0x001008001b1a7984 */ /* 0x000fe80000000800 */
[----:B------:R-:W2:Y:S01]  /*0a20*/  LDS R27, [R27+0x100c] ;  /* 0x00100c001b1b7984 */ /* 0x000ea20000000800 */
[----:B0-----:R-:W-:Y:S01]  /*0a30*/  IMAD.WIDE R36, R37, 0x4, R34 ;  /* 0x0000000425247825 */ /* 0x001fe200078e0222 */
[----:B------:R-:W-:-:S04]  /*0a40*/  LOP3.LUT R32, R33, 0x800, RZ, 0xfc, !PT ;  /* 0x0000080021207812 */ /* 0x000fc800078efcff */
[----:B-1----:R0:W-:Y:S02]  /*0a50*/  @P5 STG.E.128 desc[UR6][R36.64], R20 ;  /* 0x0000001424005986 */ /* 0x0021e4000c101d06 */
[----:B0-----:R-:W-:Y:S02]  /*0a60*/  SHF.R.U32.HI R20, RZ, 0x4, R32 ;  /* 0x00000004ff147819 */ /* 0x001fe40000011620 */
[----:B------:R-:W-:-:S04]  /*0a70*/  LOP3.LUT R32, R30, 0x10, R29, 0xfe, !PT ;  /* 0x000000101e207812 */ /* 0x000fc800078efe1d */
[C---:B------:R-:W-:Y:S01]  /*0a80*/  ISETP.LT.AND P5, PT, R32.reuse, 0x200, !P0 ;  /* 0x000002002000780c */ /* 0x040fe200047a1270 */
[----:B------:R-:W-:-:S04]  /*0a90*/  IMAD R32, R32, 0x400, R31 ;  /* 0x0000040020207824 */ /* 0x000fc800078e021f */
[----:B------:R-:W-:Y:S01]  /*0aa0*/  IMAD.WIDE R36, R32, 0x4, R34 ;  /* 0x0000000420247825 */ /* 0x000fe200078e0222 */
[----:B------:R-:W-:Y:S02]  /*0ab0*/  LOP3.LUT R32, R33, 0xc00, RZ, 0xfc, !PT ;  /* 0x00000c0021207812 */ /* 0x000fe400078efcff */
[----:B------:R-:W-:-:S05]  /*0ac0*/  LOP3.LUT R20, R20, 0xbc, RZ, 0xc0, !PT ;  /* 0x000000bc14147812 */ /* 0x000fca00078ec0ff */
[----:B--2---:R0:W-:Y:S01]  /*0ad0*/  @P5 STG.E.128 desc[UR6][R36.64], R24 ;  /* 0x0000001824005986 */ /* 0x0041e2000c101d06 */
[----:B------:R-:W-:-:S04]  /*0ae0*/  VIADD R20, R20, UR4 ;  /* 0x0000000414147c36 */ /* 0x000fc80008000000 */
[----:B------:R-:W-:-:S05]  /*0af0*/  IMAD R23, R33, 0x4, R20 ;  /* 0x0000000421177824 */ /* 0x000fca00078e0214 */
[----:B------:R-:W-:Y:S04]  /*0b00*/  LDS R20, [R23+0x2000] ;  /* 0x0020000017147984 */ /* 0x000fe80000000800 */
[----:B------:R-:W-:Y:S01]  /*0b10*/  LDS R21, [R23+0x2004] ;  /* 0x0020040017157984 */ /* 0x000fe20000000800 */
[----:B0-----:R-:W-:-:S03]  /*0b20*/  SHF.R.U32.HI R24, RZ, 0x4, R32 ;  /* 0x00000004ff187819 */ /* 0x001fc60000011620 */
[----:B------:R-:W-:Y:S01]  /*0b30*/  LDS R22, [R23+0x2008] ;  /* 0x0020080017167984 */ /* 0x000fe20000000800 */
[----:B------:R-:W-:-:S03]  /*0b40*/  LOP3.LUT R24, R24, 0xfc, RZ, 0xc0, !PT ;  /* 0x000000fc18187812 */ /* 0x000fc600078ec0ff */
[----:B------:R-:W0:Y:S02]  /*0b50*/  LDS R23, [R23+0x200c] ;  /* 0x00200c0017177984 */ /* 0x000e240000000800 */
[----:B------:R-:W-:-:S04]  /*0b60*/  VIADD R24, R24, UR4 ;  /* 0x0000000418187c36 */ /* 0x000fc80008000000 */
[----:B------:R-:W-:Y:S01]  /*0b70*/  IMAD R27, R33, 0x4, R24 ;  /* 0x00000004211b7824 */ /* 0x000fe200078e0218 */
[----:B------:R-:W-:-:S04]  /*0b80*/  LOP3.LUT R32, R30, 0x20, R29, 0xfe, !PT ;  /* 0x000000201e207812 */ /* 0x000fc800078efe1d */
[----:B------:R-:W-:Y:S04]  /*0b90*/  LDS R24, [R27+0x3000] ;  /* 0x003000001b187984 */ /* 0x000fe80000000800 */
[----:B------:R-:W-:Y:S04]  /*0ba0*/  LDS R25, [R27+0x3004] ;  /* 0x003004001b197984 */ /* 0x000fe80000000800 */
[----:B------:R-:W-:Y:S04]  /*0bb0*/  LDS R26, [R27+0x3008] ;  /* 0x003008001b1a7984 */ /* 0x000fe80000000800 */
[----:B------:R-:W1:Y:S01]  /*0bc0*/  LDS R27, [R27+0x300c] ;  /* 0x00300c001b1b7984 */ /* 0x000e620000000800 */
[C---:B------:R-:W-:Y:S01]  /*0bd0*/  ISETP.LT.AND P5, PT, R32.reuse, 0x200, !P0 ;  /* 0x000002002000780c */ /* 0x040fe200047a1270 */
[----:B------:R-:W-:-:S04]  /*0be0*/  IMAD R32, R32, 0x400, R31 ;  /* 0x0000040020207824 */ /* 0x000fc800078e021f */
[----:B------:R-:W-:Y:S02]  /*0bf0*/  IMAD.WIDE R36, R32, 0x4, R34 ;  /* 0x0000000420247825 */ /* 0x000fe400078e0222 */
[----:B------:R-:W2:Y:S01]  /*0c00*/  LDC.64 R32, c[0x0][0x228] ;  /* 0x00008a00ff207b82 */ /* 0x000ea20000000a00 */
[----:B------:R-:W-:-:S04]  /*0c10*/  LOP3.LUT R30, R30, 0x30, R29, 0xfe, !PT ;  /* 0x000000301e1e7812 */ /* 0x000fc800078efe1d */
[C---:B------:R-:W-:Y:S01]  /*0c20*/  ISETP.LT.AND P0, PT, R30.reuse, 0x200, !P0 ;  /* 0x000002001e00780c */ /* 0x040fe20004701270 */
[----:B------:R-:W-:Y:S01]  /*0c30*/  IMAD R31, R30, 0x400, R31 ;  /* 0x000004001e1f7824 */ /* 0x000fe200078e021f */
[----:B0-----:R0:W-:Y:S03]  /*0c40*/  @P5 STG.E.128 desc[UR6][R36.64], R20 ;  /* 0x0000001424005986 */ /* 0x0011e6000c101d06 */
[----:B------:R-:W-:-:S04]  /*0c50*/  IMAD.WIDE R34, R31, 0x4, R34 ;  /* 0x000000041f227825 */ /* 0x000fc800078e0222 */
[----:B--2---:R-:W-:-:S04]  /*0c60*/  IMAD.WIDE R28, R28, 0x4, R32 ;  /* 0x000000041c1c7825 */ /* 0x004fc800078e0220 */
[----:B0-----:R-:W-:-:S04]  /*0c70*/  IMAD.WIDE R20, R0, 0x4, R32 ;  /* 0x0000000400147825 */ /* 0x001fc800078e0220 */
[--C-:B------:R-:W-:Y:S01]  /*0c80*/  IMAD.WIDE R22, R2, 0x4, R32.reuse ;  /* 0x0000000402167825 */ /* 0x100fe200078e0220 */
[----:B-1----:R0:W-:Y:S04]  /*0c90*/  @P0 STG.E.128 desc[UR6][R34.64], R24 ;  /* 0x0000001822000986 */ /* 0x0021e8000c101d06 */
[----:B------:R0:W-:Y:S04]  /*0ca0*/  @P4 STG.E.128 desc[UR6][R28.64], R8 ;  /* 0x000000081c004986 */ /* 0x0001e8000c101d06 */
[----:B------:R0:W-:Y:S01]  /*0cb0*/  @P3 STG.E.128 desc[UR6][R20.64], R16 ;  /* 0x0000001014003986 */ /* 0x0001e2000c101d06 */
[----:B------:R-:W-:-:S03]  /*0cc0*/  IMAD.WIDE R32, R3, 0x4, R32 ;  /* 0x0000000403207825 */ /* 0x000fc600078e0220 */
[----:B------:R0:W-:Y:S02]  /*0cd0*/  @P2 STG.E.128 desc[UR6][R22.64], R12 ;  /* 0x0000000c16002986 */ /* 0x0001e4000c101d06 */
[----:B0-----:R-:W-:Y:S05]  /*0ce0*/  @!P1 EXIT ;  /* 0x000000000000994d */ /* 0x001fea0003800000 */
[----:B------:R-:W-:Y:S01]  /*0cf0*/  STG.E.128 desc[UR6][R32.64], R4 ;  /* 0x0000000420007986 */ /* 0x000fe2000c101d06 */
[----:B------:R-:W-:Y:S05]  /*0d00*/  EXIT ;  /* 0x000000000000794d */ /* 0x000fea0003800000 */
.L_x_0:
[----:B------:R-:W-:-:S00]  /*0d10*/  BRA `(.L_x_0) ;  /* 0xfffffffc00fc7947 */ /* 0x000fc0000383ffff */
[----:B------:R-:W-:-:S00]  /*0d20*/  NOP ;  /* 0x0000000000007918 */ /* 0x000fc00000000000 */
        /* <DEDUP_REMOVED lines=13> */
.L_x_1:


//--------------------- .nv.shared.triton_poi_fused_convolution_max_pool2d_with_indices_relu_7 --------------------------
	.section	.nv.shared.triton_poi_fused_convolution_max_pool2d_with_indices_relu_7,"aw",@nobits
	.sectionflags	@""
	.align	16
	.zero		1024


//--------------------- .nv.constant0.triton_poi_fused_convolution_max_pool2d_with_indices_relu_7 --------------------------
	.section	.nv.constant0.triton_poi_fused_convolution_max_pool2d_with_indices_relu_7,"a",@progbits
	.sectionflags	@""
	.align	4
.nv.constant0.triton_poi_fused_convolution_max_pool2d_with_indices_relu_7:
	.zero		568
